//
// Generated by NVIDIA NVVM Compiler
//
// Compiler Build ID: CL-36424714
// Cuda compilation tools, release 13.0, V13.0.88
// Based on NVVM 20.0.0
//

.version 9.0
.target sm_100
.address_size 64

	// .globl	_Z7tri_VMSPdPiS0_S0_S_i

.visible .entry _Z7tri_VMSPdPiS0_S0_S_i(
	.param .u64 .ptr .align 1 _Z7tri_VMSPdPiS0_S0_S_i_param_0,
	.param .u64 .ptr .align 1 _Z7tri_VMSPdPiS0_S0_S_i_param_1,
	.param .u64 .ptr .align 1 _Z7tri_VMSPdPiS0_S0_S_i_param_2,
	.param .u64 .ptr .align 1 _Z7tri_VMSPdPiS0_S0_S_i_param_3,
	.param .u64 .ptr .align 1 _Z7tri_VMSPdPiS0_S0_S_i_param_4,
	.param .u32 _Z7tri_VMSPdPiS0_S0_S_i_param_5
)
{
	.reg .pred 	%p<2>;
	.reg .b32 	%r<10>;
	.reg .b64 	%rd<22>;
	.reg .b64 	%fd<6>;

	ld.param.u64 	%rd1, [_Z7tri_VMSPdPiS0_S0_S_i_param_0];
	ld.param.u64 	%rd4, [_Z7tri_VMSPdPiS0_S0_S_i_param_1];
	ld.param.u64 	%rd2, [_Z7tri_VMSPdPiS0_S0_S_i_param_2];
	ld.param.u64 	%rd5, [_Z7tri_VMSPdPiS0_S0_S_i_param_3];
	ld.param.u64 	%rd3, [_Z7tri_VMSPdPiS0_S0_S_i_param_4];
	ld.param.u32 	%r2, [_Z7tri_VMSPdPiS0_S0_S_i_param_5];
	cvta.to.global.u64 	%rd6, %rd5;
	cvta.to.global.u64 	%rd7, %rd4;
	mov.u32 	%r3, %ctaid.x;
	mov.u32 	%r4, %ntid.x;
	mov.u32 	%r5, %tid.x;
	mad.lo.s32 	%r6, %r3, %r4, %r5;
	mul.wide.s32 	%rd8, %r2, 4;
	add.s64 	%rd9, %rd7, %rd8;
	ld.global.u32 	%r7, [%rd9];
	add.s64 	%rd10, %rd6, %rd8;
	ld.global.u32 	%r8, [%rd10];
	add.s32 	%r1, %r6, %r7;
	setp.ge.s32 	%p1, %r1, %r8;
	@%p1 bra 	$L__BB0_2;
	cvta.to.global.u64 	%rd11, %rd2;
	cvta.to.global.u64 	%rd12, %rd1;
	cvta.to.global.u64 	%rd13, %rd3;
	mul.wide.s32 	%rd14, %r1, 4;
	add.s64 	%rd15, %rd11, %rd14;
	ld.global.u32 	%r9, [%rd15];
	mul.wide.s32 	%rd16, %r1, 8;
	add.s64 	%rd17, %rd12, %rd16;
	ld.global.f64 	%fd1, [%rd17];
	mul.wide.s32 	%rd18, %r2, 8;
	add.s64 	%rd19, %rd13, %rd18;
	ld.global.f64 	%fd2, [%rd19];
	mul.f64 	%fd3, %fd1, %fd2;
	mul.wide.s32 	%rd20, %r9, 8;
	add.s64 	%rd21, %rd13, %rd20;
	ld.global.f64 	%fd4, [%rd21];
	sub.f64 	%fd5, %fd4, %fd3;
	st.global.f64 	[%rd21], %fd5;
$L__BB0_2:
	ret;

}


// ===== COMPILED SASS (sm_100) =====

	.target	sm_100

	.elftype	@"ET_EXEC"


//--------------------- .note.nv.tkinfo           --------------------------
	.section	.note.nv.tkinfo,"",@"SHT_NOTE"
	.sectionflags	@"SHF_NOTE_NV_TKINFO"
	.tkinfo
        /*0018*/ 	.word	0x00000002
        /*0030*/ 	.string	""
        /*0030*/ 	.string	"ptxas"
        /*0030*/ 	.string	"Cuda compilation tools, release 13.0, V13.0.88"
        /*0030*/ 	.string	"Build cuda_13.0.r13.0/compiler.36424714_0"
        /*0030*/ 	.string	"-arch sm_100 -m 64 "



//--------------------- .note.nv.cuinfo           --------------------------
	.section	.note.nv.cuinfo,"",@"SHT_NOTE"
	.sectionflags	@"SHF_NOTE_NV_CUINFO"
        /*0018*/ 	.short	0x0002
        /*001a*/ 	.short	0x0064
        /*001c*/ 	.short	0x0082
	.zero		2


//--------------------- .nv.info                  --------------------------
	.section	.nv.info,"",@"SHT_CUDA_INFO"
	.align	4


	//----- nvinfo : EIATTR_REGCOUNT
	.align		4
        /*0000*/ 	.byte	0x04, 0x2f
        /*0002*/ 	.short	(.L_1 - .L_0)
	.align		4
.L_0:
        /*0004*/ 	.word	index@(_Z7tri_VMSPdPiS0_S0_S_i)
        /*0008*/ 	.word	0x0000000e


	//----- nvinfo : EIATTR_FRAME_SIZE
	.align		4
.L_1:
        /*000c*/ 	.byte	0x04, 0x11
        /*000e*/ 	.short	(.L_3 - .L_2)
	.align		4
.L_2:
        /*0010*/ 	.word	index@(_Z7tri_VMSPdPiS0_S0_S_i)
        /*0014*/ 	.word	0x00000000


	//----- nvinfo : EIATTR_MIN_STACK_SIZE
	.align		4
.L_3:
        /*0018*/ 	.byte	0x04, 0x12
        /*001a*/ 	.short	(.L_5 - .L_4)
	.align		4
.L_4:
        /*001c*/ 	.word	index@(_Z7tri_VMSPdPiS0_S0_S_i)
        /*0020*/ 	.word	0x00000000
.L_5:


//--------------------- .nv.compat                --------------------------
	.section	.nv.compat,"",@"SHT_CUDA_COMPAT_INFO"
	.align	4
        /*0000*/ 	.byte	0x02, 0x09, 0x00, 0x00, 0x02, 0x02, 0x01, 0x00, 0x02, 0x05, 0x05, 0x00, 0x03, 0x07, 0x01, 0x01
        /*0010*/ 	.byte	0x02, 0x03, 0x00, 0x00, 0x02, 0x06, 0x01, 0x00, 0x04, 0x0b, 0x08, 0x00, 0x01, 0x00, 0x00, 0x00
        /*0020*/ 	.byte	0x00, 0x00, 0x00, 0x00


//--------------------- .nv.info._Z7tri_VMSPdPiS0_S0_S_i --------------------------
	.section	.nv.info._Z7tri_VMSPdPiS0_S0_S_i,"",@"SHT_CUDA_INFO"
	.sectionflags	@""
	.align	4


	//----- nvinfo : EIATTR_CUDA_API_VERSION
	.align		4
        /*0000*/ 	.byte	0x04, 0x37
        /*0002*/ 	.short	(.L_7 - .L_6)
.L_6:
        /*0004*/ 	.word	0x00000082


	//----- nvinfo : EIATTR_KPARAM_INFO
	.align		4
.L_7:
        /*0008*/ 	.byte	0x04, 0x17
        /*000a*/ 	.short	(.L_9 - .L_8)
.L_8:
        /*000c*/ 	.word	0x00000000
        /*0010*/ 	.short	0x0005
        /*0012*/ 	.short	0x0028
        /*0014*/ 	.byte	0x00, 0xf0, 0x11, 0x00


	//----- nvinfo : EIATTR_KPARAM_INFO
	.align		4
.L_9:
        /*0018*/ 	.byte	0x04, 0x17
        /*001a*/ 	.short	(.L_11 - .L_10)
.L_10:
        /*001c*/ 	.word	0x00000000
        /*0020*/ 	.short	0x0004
        /*0022*/ 	.short	0x0020
        /*0024*/ 	.byte	0x00, 0xf5, 0x21, 0x00


	//----- nvinfo : EIATTR_KPARAM_INFO
	.align		4
.L_11:
        /*0028*/ 	.byte	0x04, 0x17
        /*002a*/ 	.short	(.L_13 - .L_12)
.L_12:
        /*002c*/ 	.word	0x00000000
        /*0030*/ 	.short	0x0003
        /*0032*/ 	.short	0x0018
        /*0034*/ 	.byte	0x00, 0xf5, 0x21, 0x00


	//----- nvinfo : EIATTR_KPARAM_INFO
	.align		4
.L_13:
        /*0038*/ 	.byte	0x04, 0x17
        /*003a*/ 	.short	(.L_15 - .L_14)
.L_14:
        /*003c*/ 	.word	0x00000000
        /*0040*/ 	.short	0x0002
        /*0042*/ 	.short	0x0010
        /*0044*/ 	.byte	0x00, 0xf5, 0x21, 0x00


	//----- nvinfo : EIATTR_KPARAM_INFO
	.align		4
.L_15:
        /*0048*/ 	.byte	0x04, 0x17
        /*004a*/ 	.short	(.L_17 - .L_16)
.L_16:
        /*004c*/ 	.word	0x00000000
        /*0050*/ 	.short	0x0001
        /*0052*/ 	.short	0x0008
        /*0054*/ 	.byte	0x00, 0xf5, 0x21, 0x00


	//----- nvinfo : EIATTR_KPARAM_INFO
	.align		4
.L_17:
        /*0058*/ 	.byte	0x04, 0x17
        /*005a*/ 	.short	(.L_19 - .L_18)
.L_18:
        /*005c*/ 	.word	0x00000000
        /*0060*/ 	.short	0x0000
        /*0062*/ 	.short	0x0000
        /*0064*/ 	.byte	0x00, 0xf5, 0x21, 0x00


	//----- nvinfo : EIATTR_SPARSE_MMA_MASK
	.align		4
.L_19:
        /*0068*/ 	.byte	0x03, 0x50
        /*006a*/ 	.short	0x0000


	//----- nvinfo : EIATTR_MAXREG_COUNT
	.align		4
        /*006c*/ 	.byte	0x03, 0x1b
        /*006e*/ 	.short	0x00ff


	//----- nvinfo : EIATTR_MERCURY_ISA_VERSION
	.align		4
        /*0070*/ 	.byte	0x03, 0x5f
        /*0072*/ 	.short	0x0101


	//----- nvinfo : EIATTR_VRC_CTA_INIT_COUNT
	.align		4
        /*0074*/ 	.byte	0x02, 0x4a
	.zero		1
	.zero		1


	//----- nvinfo : EIATTR_EXIT_INSTR_OFFSETS
	.align		4
        /*0078*/ 	.byte	0x04, 0x1c
        /*007a*/ 	.short	(.L_21 - .L_20)


	//   ....[0]....
.L_20:
        /*007c*/ 	.word	0x000000f0


	//   ....[1]....
        /*0080*/ 	.word	0x000001d0


	//----- nvinfo : EIATTR_CBANK_PARAM_SIZE
	.align		4
.L_21:
        /*0084*/ 	.byte	0x03, 0x19
        /*0086*/ 	.short	0x002c


	//----- nvinfo : EIATTR_PARAM_CBANK
	.align		4
        /*0088*/ 	.byte	0x04, 0x0a
        /*008a*/ 	.short	(.L_23 - .L_22)
	.align		4
.L_22:
        /*008c*/ 	.word	index@(.nv.constant0._Z7tri_VMSPdPiS0_S0_S_i)
        /*0090*/ 	.short	0x0380
        /*0092*/ 	.short	0x002c


	//----- nvinfo : EIATTR_SW_WAR
	.align		4
.L_23:
        /*0094*/ 	.byte	0x04, 0x36
        /*0096*/ 	.short	(.L_25 - .L_24)
.L_24:
        /*0098*/ 	.word	0x00000008
.L_25:


//--------------------- .nv.callgraph             --------------------------
	.section	.nv.callgraph,"",@"SHT_CUDA_CALLGRAPH"
	.align	4
	.sectionentsize	8
	.align		4
        /*0000*/ 	.word	0x00000000
	.align		4
        /*0004*/ 	.word	0xffffffff
	.align		4
        /*0008*/ 	.word	0x00000000
	.align		4
        /*000c*/ 	.word	0xfffffffe
	.align		4
        /*0010*/ 	.word	0x00000000
	.align		4
        /*0014*/ 	.word	0xfffffffd
	.align		4
        /*0018*/ 	.word	0x00000000
	.align		4
        /*001c*/ 	.word	0xfffffffc


//--------------------- .text._Z7tri_VMSPdPiS0_S0_S_i --------------------------
	.section	.text._Z7tri_VMSPdPiS0_S0_S_i,"ax",@progbits
	.align	128
        .global         _Z7tri_VMSPdPiS0_S0_S_i
        .type           _Z7tri_VMSPdPiS0_S0_S_i,@function
        .size           _Z7tri_VMSPdPiS0_S0_S_i,(.L_x_1 - _Z7tri_VMSPdPiS0_S0_S_i)
        .other          _Z7tri_VMSPdPiS0_S0_S_i,@"STO_CUDA_ENTRY STV_DEFAULT"
_Z7tri_VMSPdPiS0_S0_S_i:
.text._Z7tri_VMSPdPiS0_S0_S_i:
[----:B------:R-:W-:Y:S08]  /*0000*/  LDC R1, c[0x0][0x37c] ;  /* 0x0000df00ff017b82 */ /* 0x000ff00000000800 */
[----:B------:R-:W0:Y:S01]  /*0010*/  LDC R11, c[0x0][0x3a8] ;  /* 0x0000ea00ff0b7b82 */ /* 0x000e220000000800 */
[----:B------:R-:W1:Y:S07]  /*0020*/  LDCU.64 UR4, c[0x0][0x358] ;  /* 0x00006b00ff0477ac */ /* 0x000e6e0008000a00 */
[----:B------:R-:W0:Y:S08]  /*0030*/  LDC.64 R2, c[0x0][0x388] ;  /* 0x0000e200ff027b82 */ /* 0x000e300000000a00 */
[----:B------:R-:W2:Y:S01]  /*0040*/  LDC.64 R4, c[0x0][0x398] ;  /* 0x0000e600ff047b82 */ /* 0x000ea20000000a00 */
[----:B0-----:R-:W-:-:S06]  /*0050*/  IMAD.WIDE R2, R11, 0x4, R2 ;  /* 0x000000040b027825 */ /* 0x001fcc00078e0202 */
[----:B-1----:R-:W3:Y:S01]  /*0060*/  LDG.E R3, desc[UR4][R2.64] ;  /* 0x0000000402037981 */ /* 0x002ee2000c1e1900 */
[----:B--2---:R-:W-:-:S06]  /*0070*/  IMAD.WIDE R4, R11, 0x4, R4 ;  /* 0x000000040b047825 */ /* 0x004fcc00078e0204 */
[----:B------:R-:W2:Y:S01]  /*0080*/  LDG.E R4, desc[UR4][R4.64] ;  /* 0x0000000404047981 */ /* 0x000ea2000c1e1900 */
[----:B------:R-:W0:Y:S01]  /*0090*/  S2R R7, SR_TID.X ;  /* 0x0000000000077919 */ /* 0x000e220000002100 */
[----:B------:R-:W0:Y:S08]  /*00a0*/  S2UR UR6, SR_CTAID.X ;  /* 0x00000000000679c3 */ /* 0x000e300000002500 */
[----:B------:R-:W0:Y:S02]  /*00b0*/  LDC R0, c[0x0][0x360] ;  /* 0x0000d800ff007b82 */ /* 0x000e240000000800 */
[----:B0-----:R-:W-:-:S05]  /*00c0*/  IMAD R0, R0, UR6, R7 ;  /* 0x0000000600007c24 */ /* 0x001fca000f8e0207 */
[----:B---3--:R-:W-:-:S04]  /*00d0*/  IADD3 R7, PT, PT, R0, R3, RZ ;  /* 0x0000000300077210 */ /* 0x008fc80007ffe0ff */
[----:B--2---:R-:W-:-:S13]  /*00e0*/  ISETP.GE.AND P0, PT, R7, R4, PT ;  /* 0x000000040700720c */ /* 0x004fda0003f06270 */
[----:B------:R-:W-:Y:S05]  /*00f0*/  @P0 EXIT ;  /* 0x000000000000094d */ /* 0x000fea0003800000 */
[----:B------:R-:W0:Y:S08]  /*0100*/  LDC.64 R2, c[0x0][0x390] ;  /* 0x0000e400ff027b82 */ /* 0x000e300000000a00 */
[----:B------:R-:W1:Y:S08]  /*0110*/  LDC.64 R4, c[0x0][0x380] ;  /* 0x0000e000ff047b82 */ /* 0x000e700000000a00 */
[----:B------:R-:W2:Y:S01]  /*0120*/  LDC.64 R8, c[0x0][0x3a0] ;  /* 0x0000e800ff087b82 */ /* 0x000ea20000000a00 */
[----:B0-----:R-:W-:-:S06]  /*0130*/  IMAD.WIDE R2, R7, 0x4, R2 ;  /* 0x0000000407027825 */ /* 0x001fcc00078e0202 */
[----:B------:R-:W3:Y:S01]  /*0140*/  LDG.E R3, desc[UR4][R2.64] ;  /* 0x0000000402037981 */ /* 0x000ee2000c1e1900 */
[----:B-1----:R-:W-:-:S06]  /*0150*/  IMAD.WIDE R4, R7, 0x8, R4 ;  /* 0x0000000807047825 */ /* 0x002fcc00078e0204 */
[----:B------:R-:W4:Y:S01]  /*0160*/  LDG.E.64 R4, desc[UR4][R4.64] ;  /* 0x0000000404047981 */ /* 0x000f22000c1e1b00 */
[----:B--2---:R-:W-:-:S06]  /*0170*/  IMAD.WIDE R6, R11, 0x8, R8 ;  /* 0x000000080b067825 */ /* 0x004fcc00078e0208 */
[----:B------:R-:W4:Y:S01]  /*0180*/  LDG.E.64 R6, desc[UR4][R6.64] ;  /* 0x0000000406067981 */ /* 0x000f22000c1e1b00 */
[----:B---3--:R-:W-:-:S05]  /*0190*/  IMAD.WIDE R8, R3, 0x8, R8 ;  /* 0x0000000803087825 */ /* 0x008fca00078e0208 */
[----:B------:R-:W4:Y:S02]  /*01a0*/  LDG.E.64 R10, desc[UR4][R8.64] ;  /* 0x00000004080a7981 */ /* 0x000f24000c1e1b00 */
[----:B----4-:R-:W-:-:S07]  /*01b0*/  DFMA R10, -R4, R6, R10 ;  /* 0x00000006040a722b */ /* 0x010fce000000010a */
[----:B------:R-:W-:Y:S01]  /*01c0*/  STG.E.64 desc[UR4][R8.64], R10 ;  /* 0x0000000a08007986 */ /* 0x000fe2000c101b04 */
[----:B------:R-:W-:Y:S05]  /*01d0*/  EXIT ;  /* 0x000000000000794d */ /* 0x000fea0003800000 */
.L_x_0:
[----:B------:R-:W-:-:S00]  /*01e0*/  BRA `(.L_x_0) ;  /* 0xfffffffc00fc7947 */ /* 0x000fc0000383ffff */
[----:B------:R-:W-:-:S00]  /*01f0*/  NOP ;  /* 0x0000000000007918 */ /* 0x000fc00000000000 */
        /* <DEDUP_REMOVED lines=8> */
.L_x_1:


//--------------------- .nv.shared.reserved.0     --------------------------
	.section	.nv.shared.reserved.0,"aw",@nobits
	.weak		__nv_reservedSMEM_offset_0_alias
	.size		__nv_reservedSMEM_offset_0_alias, 0, 64
	.other		__nv_reservedSMEM_offset_0_alias,@"STO_CUDA_RESERVED_SHARED STV_DEFAULT"
__nv_reservedSMEM_offset_0_alias:
	.zero		0
	.zero		64


//--------------------- .nv.constant0._Z7tri_VMSPdPiS0_S0_S_i --------------------------
	.section	.nv.constant0._Z7tri_VMSPdPiS0_S0_S_i,"a",@progbits
	.sectionflags	@""
	.align	4
.nv.constant0._Z7tri_VMSPdPiS0_S0_S_i:
	.zero		940


//--------------------- SYMBOLS --------------------------

	.type		.nv.reservedSmem.offset0,@object
	.size		.nv.reservedSmem.offset0,0x4
